//
// Generated by NVIDIA NVVM Compiler
//
// Compiler Build ID: CL-36424714
// Cuda compilation tools, release 13.0, V13.0.88
// Based on NVVM 20.0.0
//

.version 9.0
.target sm_100
.address_size 64

	// .globl	_Z9countWordPcS_Piii

.visible .entry _Z9countWordPcS_Piii(
	.param .u64 .ptr .align 1 _Z9countWordPcS_Piii_param_0,
	.param .u64 .ptr .align 1 _Z9countWordPcS_Piii_param_1,
	.param .u64 .ptr .align 1 _Z9countWordPcS_Piii_param_2,
	.param .u32 _Z9countWordPcS_Piii_param_3,
	.param .u32 _Z9countWordPcS_Piii_param_4
)
{
	.reg .pred 	%p<5>;
	.reg .b16 	%rs<3>;
	.reg .b32 	%r<14>;
	.reg .b64 	%rd<11>;

	ld.param.u64 	%rd3, [_Z9countWordPcS_Piii_param_0];
	ld.param.u64 	%rd4, [_Z9countWordPcS_Piii_param_1];
	ld.param.u64 	%rd5, [_Z9countWordPcS_Piii_param_2];
	ld.param.u32 	%r5, [_Z9countWordPcS_Piii_param_3];
	ld.param.u32 	%r4, [_Z9countWordPcS_Piii_param_4];
	mov.u32 	%r6, %ctaid.x;
	mov.u32 	%r7, %ntid.x;
	mov.u32 	%r8, %tid.x;
	mad.lo.s32 	%r1, %r6, %r7, %r8;
	sub.s32 	%r9, %r5, %r4;
	setp.gt.s32 	%p1, %r1, %r9;
	@%p1 bra 	$L__BB0_6;
	setp.lt.s32 	%p2, %r4, 1;
	@%p2 bra 	$L__BB0_5;
	cvta.to.global.u64 	%rd1, %rd3;
	cvta.to.global.u64 	%rd2, %rd4;
	mov.b32 	%r13, 0;
	bra.uni 	$L__BB0_4;
$L__BB0_3:
	add.s32 	%r13, %r13, 1;
	setp.eq.s32 	%p4, %r13, %r4;
	@%p4 bra 	$L__BB0_5;
$L__BB0_4:
	add.s32 	%r11, %r13, %r1;
	cvt.s64.s32 	%rd6, %r11;
	add.s64 	%rd7, %rd1, %rd6;
	ld.global.u8 	%rs1, [%rd7];
	cvt.u64.u32 	%rd8, %r13;
	add.s64 	%rd9, %rd2, %rd8;
	ld.global.u8 	%rs2, [%rd9];
	setp.eq.s16 	%p3, %rs1, %rs2;
	@%p3 bra 	$L__BB0_3;
	bra.uni 	$L__BB0_6;
$L__BB0_5:
	cvta.to.global.u64 	%rd10, %rd5;
	atom.global.add.u32 	%r12, [%rd10], 1;
$L__BB0_6:
	ret;

}


// ===== COMPILED SASS (sm_100) =====

	.target	sm_100

	.elftype	@"ET_EXEC"


//--------------------- .note.nv.tkinfo           --------------------------
	.section	.note.nv.tkinfo,"",@"SHT_NOTE"
	.sectionflags	@"SHF_NOTE_NV_TKINFO"
	.tkinfo
        /*0018*/ 	.word	0x00000002
        /*0030*/ 	.string	""
        /*0030*/ 	.string	"ptxas"
        /*0030*/ 	.string	"Cuda compilation tools, release 13.0, V13.0.88"
        /*0030*/ 	.string	"Build cuda_13.0.r13.0/compiler.36424714_0"
        /*0030*/ 	.string	"-arch sm_100 -m 64 "



//--------------------- .note.nv.cuinfo           --------------------------
	.section	.note.nv.cuinfo,"",@"SHT_NOTE"
	.sectionflags	@"SHF_NOTE_NV_CUINFO"
        /*0018*/ 	.short	0x0002
        /*001a*/ 	.short	0x0064
        /*001c*/ 	.short	0x0082
	.zero		2


//--------------------- .nv.info                  --------------------------
	.section	.nv.info,"",@"SHT_CUDA_INFO"
	.align	4


	//----- nvinfo : EIATTR_REGCOUNT
	.align		4
        /*0000*/ 	.byte	0x04, 0x2f
        /*0002*/ 	.short	(.L_1 - .L_0)
	.align		4
.L_0:
        /*0004*/ 	.word	index@(_Z9countWordPcS_Piii)
        /*0008*/ 	.word	0x00000008


	//----- nvinfo : EIATTR_FRAME_SIZE
	.align		4
.L_1:
        /*000c*/ 	.byte	0x04, 0x11
        /*000e*/ 	.short	(.L_3 - .L_2)
	.align		4
.L_2:
        /*0010*/ 	.word	index@(_Z9countWordPcS_Piii)
        /*0014*/ 	.word	0x00000000


	//----- nvinfo : EIATTR_MIN_STACK_SIZE
	.align		4
.L_3:
        /*0018*/ 	.byte	0x04, 0x12
        /*001a*/ 	.short	(.L_5 - .L_4)
	.align		4
.L_4:
        /*001c*/ 	.word	index@(_Z9countWordPcS_Piii)
        /*0020*/ 	.word	0x00000000
.L_5:


//--------------------- .nv.compat                --------------------------
	.section	.nv.compat,"",@"SHT_CUDA_COMPAT_INFO"
	.align	4
        /*0000*/ 	.byte	0x02, 0x09, 0x00, 0x00, 0x02, 0x02, 0x01, 0x00, 0x02, 0x05, 0x05, 0x00, 0x03, 0x07, 0x01, 0x01
        /*0010*/ 	.byte	0x02, 0x03, 0x00, 0x00, 0x02, 0x06, 0x01, 0x00, 0x04, 0x0b, 0x08, 0x00, 0x09, 0x00, 0x00, 0x00
        /*0020*/ 	.byte	0x00, 0x00, 0x00, 0x00


//--------------------- .nv.info._Z9countWordPcS_Piii --------------------------
	.section	.nv.info._Z9countWordPcS_Piii,"",@"SHT_CUDA_INFO"
	.sectionflags	@""
	.align	4


	//----- nvinfo : EIATTR_CUDA_API_VERSION
	.align		4
        /*0000*/ 	.byte	0x04, 0x37
        /*0002*/ 	.short	(.L_7 - .L_6)
.L_6:
        /*0004*/ 	.word	0x00000082


	//----- nvinfo : EIATTR_KPARAM_INFO
	.align		4
.L_7:
        /*0008*/ 	.byte	0x04, 0x17
        /*000a*/ 	.short	(.L_9 - .L_8)
.L_8:
        /*000c*/ 	.word	0x00000000
        /*0010*/ 	.short	0x0004
        /*0012*/ 	.short	0x001c
        /*0014*/ 	.byte	0x00, 0xf0, 0x11, 0x00


	//----- nvinfo : EIATTR_KPARAM_INFO
	.align		4
.L_9:
        /*0018*/ 	.byte	0x04, 0x17
        /*001a*/ 	.short	(.L_11 - .L_10)
.L_10:
        /*001c*/ 	.word	0x00000000
        /*0020*/ 	.short	0x0003
        /*0022*/ 	.short	0x0018
        /*0024*/ 	.byte	0x00, 0xf0, 0x11, 0x00


	//----- nvinfo : EIATTR_KPARAM_INFO
	.align		4
.L_11:
        /*0028*/ 	.byte	0x04, 0x17
        /*002a*/ 	.short	(.L_13 - .L_12)
.L_12:
        /*002c*/ 	.word	0x00000000
        /*0030*/ 	.short	0x0002
        /*0032*/ 	.short	0x0010
        /*0034*/ 	.byte	0x00, 0xf5, 0x21, 0x00


	//----- nvinfo : EIATTR_KPARAM_INFO
	.align		4
.L_13:
        /*0038*/ 	.byte	0x04, 0x17
        /*003a*/ 	.short	(.L_15 - .L_14)
.L_14:
        /*003c*/ 	.word	0x00000000
        /*0040*/ 	.short	0x0001
        /*0042*/ 	.short	0x0008
        /*0044*/ 	.byte	0x00, 0xf5, 0x21, 0x00


	//----- nvinfo : EIATTR_KPARAM_INFO
	.align		4
.L_15:
        /*0048*/ 	.byte	0x04, 0x17
        /*004a*/ 	.short	(.L_17 - .L_16)
.L_16:
        /*004c*/ 	.word	0x00000000
        /*0050*/ 	.short	0x0000
        /*0052*/ 	.short	0x0000
        /*0054*/ 	.byte	0x00, 0xf5, 0x21, 0x00


	//----- nvinfo : EIATTR_SPARSE_MMA_MASK
	.align		4
.L_17:
        /*0058*/ 	.byte	0x03, 0x50
        /*005a*/ 	.short	0x0000


	//----- nvinfo : EIATTR_MAXREG_COUNT
	.align		4
        /*005c*/ 	.byte	0x03, 0x1b
        /*005e*/ 	.short	0x00ff


	//----- nvinfo : EIATTR_MERCURY_ISA_VERSION
	.align		4
        /*0060*/ 	.byte	0x03, 0x5f
        /*0062*/ 	.short	0x0101


	//----- nvinfo : EIATTR_INT_WARP_WIDE_INSTR_OFFSETS
	.align		4
        /*0064*/ 	.byte	0x04, 0x31
        /*0066*/ 	.short	(.L_19 - .L_18)


	//   ....[0]....
.L_18:
        /*0068*/ 	.word	0x000001f0


	//----- nvinfo : EIATTR_VRC_CTA_INIT_COUNT
	.align		4
.L_19:
        /*006c*/ 	.byte	0x02, 0x4a
	.zero		1
	.zero		1


	//----- nvinfo : EIATTR_EXIT_INSTR_OFFSETS
	.align		4
        /*0070*/ 	.byte	0x04, 0x1c
        /*0072*/ 	.short	(.L_21 - .L_20)


	//   ....[0]....
.L_20:
        /*0074*/ 	.word	0x00000080


	//   ....[1]....
        /*0078*/ 	.word	0x000001b0


	//   ....[2]....
        /*007c*/ 	.word	0x00000240


	//----- nvinfo : EIATTR_CBANK_PARAM_SIZE
	.align		4
.L_21:
        /*0080*/ 	.byte	0x03, 0x19
        /*0082*/ 	.short	0x0020


	//----- nvinfo : EIATTR_PARAM_CBANK
	.align		4
        /*0084*/ 	.byte	0x04, 0x0a
        /*0086*/ 	.short	(.L_23 - .L_22)
	.align		4
.L_22:
        /*0088*/ 	.word	index@(.nv.constant0._Z9countWordPcS_Piii)
        /*008c*/ 	.short	0x0380
        /*008e*/ 	.short	0x0020


	//----- nvinfo : EIATTR_SW_WAR
	.align		4
.L_23:
        /*0090*/ 	.byte	0x04, 0x36
        /*0092*/ 	.short	(.L_25 - .L_24)
.L_24:
        /*0094*/ 	.word	0x00000008
.L_25:


//--------------------- .nv.callgraph             --------------------------
	.section	.nv.callgraph,"",@"SHT_CUDA_CALLGRAPH"
	.align	4
	.sectionentsize	8
	.align		4
        /*0000*/ 	.word	0x00000000
	.align		4
        /*0004*/ 	.word	0xffffffff
	.align		4
        /*0008*/ 	.word	0x00000000
	.align		4
        /*000c*/ 	.word	0xfffffffe
	.align		4
        /*0010*/ 	.word	0x00000000
	.align		4
        /*0014*/ 	.word	0xfffffffd
	.align		4
        /*0018*/ 	.word	0x00000000
	.align		4
        /*001c*/ 	.word	0xfffffffc


//--------------------- .text._Z9countWordPcS_Piii --------------------------
	.section	.text._Z9countWordPcS_Piii,"ax",@progbits
	.align	128
        .global         _Z9countWordPcS_Piii
        .type           _Z9countWordPcS_Piii,@function
        .size           _Z9countWordPcS_Piii,(.L_x_3 - _Z9countWordPcS_Piii)
        .other          _Z9countWordPcS_Piii,@"STO_CUDA_ENTRY STV_DEFAULT"
_Z9countWordPcS_Piii:
.text._Z9countWordPcS_Piii:
[----:B------:R-:W-:Y:S01]  /*0000*/  LDC R1, c[0x0][0x37c] ;  /* 0x0000df00ff017b82 */ /* 0x000fe20000000800 */
[----:B------:R-:W0:Y:S07]  /*0010*/  S2R R3, SR_TID.X ;  /* 0x0000000000037919 */ /* 0x000e2e0000002100 */
[----:B------:R-:W0:Y:S01]  /*0020*/  S2UR UR6, SR_CTAID.X ;  /* 0x00000000000679c3 */ /* 0x000e220000002500 */
[----:B------:R-:W1:Y:S07]  /*0030*/  LDCU.64 UR4, c[0x0][0x398] ;  /* 0x00007300ff0477ac */ /* 0x000e6e0008000a00 */
[----:B------:R-:W0:Y:S01]  /*0040*/  LDC R0, c[0x0][0x360] ;  /* 0x0000d800ff007b82 */ /* 0x000e220000000800 */
[----:B-1----:R-:W-:Y:S01]  /*0050*/  UIADD3 UR4, UPT, UPT, UR4, -UR5, URZ ;  /* 0x8000000504047290 */ /* 0x002fe2000fffe0ff */
[----:B0-----:R-:W-:-:S05]  /*0060*/  IMAD R0, R0, UR6, R3 ;  /* 0x0000000600007c24 */ /* 0x001fca000f8e0203 */
[----:B------:R-:W-:-:S13]  /*0070*/  ISETP.GT.AND P0, PT, R0, UR4, PT ;  /* 0x0000000400007c0c */ /* 0x000fda000bf04270 */
[----:B------:R-:W-:Y:S05]  /*0080*/  @P0 EXIT ;  /* 0x000000000000094d */ /* 0x000fea0003800000 */
[----:B------:R-:W-:Y:S01]  /*0090*/  UISETP.GE.AND UP0, UPT, UR5, 0x1, UPT ;  /* 0x000000010500788c */ /* 0x000fe2000bf06270 */
[----:B------:R-:W0:Y:S08]  /*00a0*/  LDCU.64 UR6, c[0x0][0x358] ;  /* 0x00006b00ff0677ac */ /* 0x000e300008000a00 */
[----:B------:R-:W-:Y:S05]  /*00b0*/  BRA.U !UP0, `(.L_x_0) ;  /* 0x0000000108447547 */ /* 0x000fea000b800000 */
[----:B------:R-:W1:Y:S01]  /*00c0*/  LDCU UR9, c[0x0][0x39c] ;  /* 0x00007380ff0977ac */ /* 0x000e620008000800 */
[----:B------:R-:W2:Y:S01]  /*00d0*/  LDCU.128 UR12, c[0x0][0x380] ;  /* 0x00007000ff0c77ac */ /* 0x000ea20008000c00 */
[----:B------:R-:W-:-:S05]  /*00e0*/  UMOV UR4, URZ ;  /* 0x000000ff00047c82 */ /* 0x000fca0008000000 */
.L_x_1:
[----:B--2---:R-:W-:Y:S02]  /*00f0*/  UIADD3 UR5, UP0, UPT, UR4, UR14, URZ ;  /* 0x0000000e04057290 */ /* 0x004fe4000ff1e0ff */
[----:B------:R-:W-:Y:S02]  /*0100*/  VIADD R3, R0, UR4 ;  /* 0x0000000400037c36 */ /* 0x000fe40008000000 */
[----:B------:R-:W-:-:S03]  /*0110*/  UIADD3.X UR8, UPT, UPT, URZ, UR15, URZ, UP0, !UPT ;  /* 0x0000000fff087290 */ /* 0x000fc600087fe4ff */
[C---:B------:R-:W-:Y:S01]  /*0120*/  IADD3 R2, P0, PT, R3.reuse, UR12, RZ ;  /* 0x0000000c03027c10 */ /* 0x040fe2000ff1e0ff */
[----:B------:R-:W-:Y:S02]  /*0130*/  IMAD.U32 R4, RZ, RZ, UR5 ;  /* 0x00000005ff047e24 */ /* 0x000fe4000f8e00ff */
[----:B------:R-:W-:Y:S01]  /*0140*/  IMAD.U32 R5, RZ, RZ, UR8 ;  /* 0x00000008ff057e24 */ /* 0x000fe2000f8e00ff */
[----:B------:R-:W-:-:S05]  /*0150*/  LEA.HI.X.SX32 R3, R3, UR13, 0x1, P0 ;  /* 0x0000000d03037c11 */ /* 0x000fca00080f0eff */
[----:B0-----:R-:W2:Y:S04]  /*0160*/  LDG.E.U8 R2, desc[UR6][R2.64] ;  /* 0x0000000602027981 */ /* 0x001ea8000c1e1100 */
[----:B------:R-:W2:Y:S01]  /*0170*/  LDG.E.U8 R5, desc[UR6][R4.64] ;  /* 0x0000000604057981 */ /* 0x000ea2000c1e1100 */
[----:B------:R-:W-:-:S04]  /*0180*/  UIADD3 UR4, UPT, UPT, UR4, 0x1, URZ ;  /* 0x0000000104047890 */ /* 0x000fc8000fffe0ff */
[----:B-1----:R-:W-:Y:S01]  /*0190*/  UISETP.NE.AND UP0, UPT, UR4, UR9, UPT ;  /* 0x000000090400728c */ /* 0x002fe2000bf05270 */
[----:B--2---:R-:W-:-:S13]  /*01a0*/  ISETP.NE.AND P0, PT, R2, R5, PT ;  /* 0x000000050200720c */ /* 0x004fda0003f05270 */
[----:B------:R-:W-:Y:S05]  /*01b0*/  @P0 EXIT ;  /* 0x000000000000094d */ /* 0x000fea0003800000 */
[----:B------:R-:W-:Y:S05]  /*01c0*/  BRA.U UP0, `(.L_x_1) ;  /* 0xfffffffd00c87547 */ /* 0x000fea000b83ffff */
.L_x_0:
[----:B------:R-:W1:Y:S01]  /*01d0*/  S2R R0, SR_LANEID ;  /* 0x0000000000007919 */ /* 0x000e620000000000 */
[----:B------:R-:W0:Y:S01]  /*01e0*/  LDC.64 R2, c[0x0][0x390] ;  /* 0x0000e400ff027b82 */ /* 0x000e220000000a00 */
[----:B------:R-:W-:Y:S02]  /*01f0*/  VOTEU.ANY UR5, UPT, PT ;  /* 0x0000000000057886 */ /* 0x000fe400038e0100 */
[----:B------:R-:W-:Y:S02]  /*0200*/  UFLO.U32 UR8, UR5 ;  /* 0x00000005000872bd */ /* 0x000fe400080e0000 */
[----:B------:R-:W0:Y:S04]  /*0210*/  POPC R5, UR5 ;  /* 0x0000000500057d09 */ /* 0x000e280008000000 */
[----:B-1----:R-:W-:-:S13]  /*0220*/  ISETP.EQ.U32.AND P0, PT, R0, UR8, PT ;  /* 0x0000000800007c0c */ /* 0x002fda000bf02070 */
[----:B0-----:R-:W-:Y:S01]  /*0230*/  @P0 REDG.E.ADD.STRONG.GPU desc[UR6][R2.64], R5 ;  /* 0x000000050200098e */ /* 0x001fe2000c12e106 */
[----:B------:R-:W-:Y:S05]  /*0240*/  EXIT ;  /* 0x000000000000794d */ /* 0x000fea0003800000 */
.L_x_2:
[----:B------:R-:W-:-:S00]  /*0250*/  BRA `(.L_x_2) ;  /* 0xfffffffc00fc7947 */ /* 0x000fc0000383ffff */
[----:B------:R-:W-:-:S00]  /*0260*/  NOP ;  /* 0x0000000000007918 */ /* 0x000fc00000000000 */
        /* <DEDUP_REMOVED lines=9> */
.L_x_3:


//--------------------- .nv.shared.reserved.0     --------------------------
	.section	.nv.shared.reserved.0,"aw",@nobits
	.weak		__nv_reservedSMEM_offset_0_alias
	.size		__nv_reservedSMEM_offset_0_alias, 0, 64
	.other		__nv_reservedSMEM_offset_0_alias,@"STO_CUDA_RESERVED_SHARED STV_DEFAULT"
__nv_reservedSMEM_offset_0_alias:
	.zero		0
	.zero		64


//--------------------- .nv.constant0._Z9countWordPcS_Piii --------------------------
	.section	.nv.constant0._Z9countWordPcS_Piii,"a",@progbits
	.sectionflags	@""
	.align	4
.nv.constant0._Z9countWordPcS_Piii:
	.zero		928


//--------------------- SYMBOLS --------------------------

	.type		.nv.reservedSmem.offset0,@object
	.size		.nv.reservedSmem.offset0,0x4
